//
// Generated by NVIDIA NVVM Compiler
//
// Compiler Build ID: CL-36424714
// Cuda compilation tools, release 13.0, V13.0.88
// Based on NVVM 20.0.0
//

.version 9.0
.target sm_100
.address_size 64

	// .globl	_Z11matmul_wmmaP6__halfS0_Pf

.visible .entry _Z11matmul_wmmaP6__halfS0_Pf(
	.param .u64 .ptr .align 1 _Z11matmul_wmmaP6__halfS0_Pf_param_0,
	.param .u64 .ptr .align 1 _Z11matmul_wmmaP6__halfS0_Pf_param_1,
	.param .u64 .ptr .align 1 _Z11matmul_wmmaP6__halfS0_Pf_param_2
)
{
	.reg .b32 	%r<18>;
	.reg .b32 	%f<10>;
	.reg .b64 	%rd<7>;

	ld.param.u64 	%rd1, [_Z11matmul_wmmaP6__halfS0_Pf_param_0];
	ld.param.u64 	%rd2, [_Z11matmul_wmmaP6__halfS0_Pf_param_1];
	ld.param.u64 	%rd3, [_Z11matmul_wmmaP6__halfS0_Pf_param_2];
	cvta.to.global.u64 	%rd4, %rd1;
	cvta.to.global.u64 	%rd5, %rd2;
	cvta.to.global.u64 	%rd6, %rd3;
	mov.b32 	%r1, 16;
	wmma.load.a.sync.aligned.row.m16n16k16.global.f16 	{%r2, %r3, %r4, %r5, %r6, %r7, %r8, %r9}, [%rd4], %r1;
	wmma.load.b.sync.aligned.col.m16n16k16.global.f16 	{%r10, %r11, %r12, %r13, %r14, %r15, %r16, %r17}, [%rd5], %r1;
	mov.f32 	%f1, 0f00000000;
	wmma.mma.sync.aligned.row.col.m16n16k16.f32.f32 {%f2, %f3, %f4, %f5, %f6, %f7, %f8, %f9}, {%r2, %r3, %r4, %r5, %r6, %r7, %r8, %r9}, {%r10, %r11, %r12, %r13, %r14, %r15, %r16, %r17}, {%f1, %f1, %f1, %f1, %f1, %f1, %f1, %f1};
	wmma.store.d.sync.aligned.row.m16n16k16.global.f32 	[%rd6], {%f2, %f3, %f4, %f5, %f6, %f7, %f8, %f9}, %r1;
	ret;

}


// ===== COMPILED SASS (sm_100) =====

	.target	sm_100

	.elftype	@"ET_EXEC"


//--------------------- .note.nv.tkinfo           --------------------------
	.section	.note.nv.tkinfo,"",@"SHT_NOTE"
	.sectionflags	@"SHF_NOTE_NV_TKINFO"
	.tkinfo
        /*0018*/ 	.word	0x00000002
        /*0030*/ 	.string	""
        /*0030*/ 	.string	"ptxas"
        /*0030*/ 	.string	"Cuda compilation tools, release 13.0, V13.0.88"
        /*0030*/ 	.string	"Build cuda_13.0.r13.0/compiler.36424714_0"
        /*0030*/ 	.string	"-arch sm_100 -m 64 "



//--------------------- .note.nv.cuinfo           --------------------------
	.section	.note.nv.cuinfo,"",@"SHT_NOTE"
	.sectionflags	@"SHF_NOTE_NV_CUINFO"
        /*0018*/ 	.short	0x0002
        /*001a*/ 	.short	0x0064
        /*001c*/ 	.short	0x0082
	.zero		2


//--------------------- .nv.info                  --------------------------
	.section	.nv.info,"",@"SHT_CUDA_INFO"
	.align	4


	//----- nvinfo : EIATTR_REGCOUNT
	.align		4
        /*0000*/ 	.byte	0x04, 0x2f
        /*0002*/ 	.short	(.L_1 - .L_0)
	.align		4
.L_0:
        /*0004*/ 	.word	index@(_Z11matmul_wmmaP6__halfS0_Pf)
        /*0008*/ 	.word	0x00000016


	//----- nvinfo : EIATTR_FRAME_SIZE
	.align		4
.L_1:
        /*000c*/ 	.byte	0x04, 0x11
        /*000e*/ 	.short	(.L_3 - .L_2)
	.align		4
.L_2:
        /*0010*/ 	.word	index@(_Z11matmul_wmmaP6__halfS0_Pf)
        /*0014*/ 	.word	0x00000000


	//----- nvinfo : EIATTR_MIN_STACK_SIZE
	.align		4
.L_3:
        /*0018*/ 	.byte	0x04, 0x12
        /*001a*/ 	.short	(.L_5 - .L_4)
	.align		4
.L_4:
        /*001c*/ 	.word	index@(_Z11matmul_wmmaP6__halfS0_Pf)
        /*0020*/ 	.word	0x00000000
.L_5:


//--------------------- .nv.compat                --------------------------
	.section	.nv.compat,"",@"SHT_CUDA_COMPAT_INFO"
	.align	4
        /*0000*/ 	.byte	0x02, 0x09, 0x00, 0x00, 0x02, 0x02, 0x01, 0x00, 0x02, 0x05, 0x05, 0x00, 0x03, 0x07, 0x01, 0x01
        /*0010*/ 	.byte	0x02, 0x03, 0x00, 0x00, 0x02, 0x06, 0x01, 0x00, 0x04, 0x0b, 0x08, 0x00, 0x09, 0x00, 0x00, 0x00
        /*0020*/ 	.byte	0x00, 0x00, 0x00, 0x00


//--------------------- .nv.info._Z11matmul_wmmaP6__halfS0_Pf --------------------------
	.section	.nv.info._Z11matmul_wmmaP6__halfS0_Pf,"",@"SHT_CUDA_INFO"
	.sectionflags	@""
	.align	4


	//----- nvinfo : EIATTR_CUDA_API_VERSION
	.align		4
        /*0000*/ 	.byte	0x04, 0x37
        /*0002*/ 	.short	(.L_7 - .L_6)
.L_6:
        /*0004*/ 	.word	0x00000082


	//----- nvinfo : EIATTR_KPARAM_INFO
	.align		4
.L_7:
        /*0008*/ 	.byte	0x04, 0x17
        /*000a*/ 	.short	(.L_9 - .L_8)
.L_8:
        /*000c*/ 	.word	0x00000000
        /*0010*/ 	.short	0x0002
        /*0012*/ 	.short	0x0010
        /*0014*/ 	.byte	0x00, 0xf5, 0x21, 0x00


	//----- nvinfo : EIATTR_KPARAM_INFO
	.align		4
.L_9:
        /*0018*/ 	.byte	0x04, 0x17
        /*001a*/ 	.short	(.L_11 - .L_10)
.L_10:
        /*001c*/ 	.word	0x00000000
        /*0020*/ 	.short	0x0001
        /*0022*/ 	.short	0x0008
        /*0024*/ 	.byte	0x00, 0xf5, 0x21, 0x00


	//----- nvinfo : EIATTR_KPARAM_INFO
	.align		4
.L_11:
        /*0028*/ 	.byte	0x04, 0x17
        /*002a*/ 	.short	(.L_13 - .L_12)
.L_12:
        /*002c*/ 	.word	0x00000000
        /*0030*/ 	.short	0x0000
        /*0032*/ 	.short	0x0000
        /*0034*/ 	.byte	0x00, 0xf5, 0x21, 0x00


	//----- nvinfo : EIATTR_SPARSE_MMA_MASK
	.align		4
.L_13:
        /*0038*/ 	.byte	0x03, 0x50
        /*003a*/ 	.short	0x0000


	//----- nvinfo : EIATTR_WMMA_USED
	.align		4
        /*003c*/ 	.byte	0x01, 0x2b
	.zero		2


	//----- nvinfo : EIATTR_MAXREG_COUNT
	.align		4
        /*0040*/ 	.byte	0x03, 0x1b
        /*0042*/ 	.short	0x00ff


	//----- nvinfo : EIATTR_MERCURY_ISA_VERSION
	.align		4
        /*0044*/ 	.byte	0x03, 0x5f
        /*0046*/ 	.short	0x0101


	//----- nvinfo : EIATTR_VRC_CTA_INIT_COUNT
	.align		4
        /*0048*/ 	.byte	0x02, 0x4a
	.zero		1
	.zero		1


	//----- nvinfo : EIATTR_EXIT_INSTR_OFFSETS
	.align		4
        /*004c*/ 	.byte	0x04, 0x1c
        /*004e*/ 	.short	(.L_15 - .L_14)


	//   ....[0]....
.L_14:
        /*0050*/ 	.word	0x000001d0


	//----- nvinfo : EIATTR_CBANK_PARAM_SIZE
	.align		4
.L_15:
        /*0054*/ 	.byte	0x03, 0x19
        /*0056*/ 	.short	0x0018


	//----- nvinfo : EIATTR_PARAM_CBANK
	.align		4
        /*0058*/ 	.byte	0x04, 0x0a
        /*005a*/ 	.short	(.L_17 - .L_16)
	.align		4
.L_16:
        /*005c*/ 	.word	index@(.nv.constant0._Z11matmul_wmmaP6__halfS0_Pf)
        /*0060*/ 	.short	0x0380
        /*0062*/ 	.short	0x0018


	//----- nvinfo : EIATTR_SW_WAR
	.align		4
.L_17:
        /*0064*/ 	.byte	0x04, 0x36
        /*0066*/ 	.short	(.L_19 - .L_18)
.L_18:
        /*0068*/ 	.word	0x00000008
.L_19:


//--------------------- .nv.callgraph             --------------------------
	.section	.nv.callgraph,"",@"SHT_CUDA_CALLGRAPH"
	.align	4
	.sectionentsize	8
	.align		4
        /*0000*/ 	.word	0x00000000
	.align		4
        /*0004*/ 	.word	0xffffffff
	.align		4
        /*0008*/ 	.word	0x00000000
	.align		4
        /*000c*/ 	.word	0xfffffffe
	.align		4
        /*0010*/ 	.word	0x00000000
	.align		4
        /*0014*/ 	.word	0xfffffffd
	.align		4
        /*0018*/ 	.word	0x00000000
	.align		4
        /*001c*/ 	.word	0xfffffffc


//--------------------- .text._Z11matmul_wmmaP6__halfS0_Pf --------------------------
	.section	.text._Z11matmul_wmmaP6__halfS0_Pf,"ax",@progbits
	.align	128
        .global         _Z11matmul_wmmaP6__halfS0_Pf
        .type           _Z11matmul_wmmaP6__halfS0_Pf,@function
        .size           _Z11matmul_wmmaP6__halfS0_Pf,(.L_x_1 - _Z11matmul_wmmaP6__halfS0_Pf)
        .other          _Z11matmul_wmmaP6__halfS0_Pf,@"STO_CUDA_ENTRY STV_DEFAULT"
_Z11matmul_wmmaP6__halfS0_Pf:
.text._Z11matmul_wmmaP6__halfS0_Pf:
[----:B------:R-:W-:Y:S01]  /*0000*/  LDC R1, c[0x0][0x37c] ;  /* 0x0000df00ff017b82 */ /* 0x000fe20000000800 */
[----:B------:R-:W0:Y:S01]  /*0010*/  S2R R5, SR_LANEID ;  /* 0x0000000000057919 */ /* 0x000e220000000000 */
[----:B------:R-:W1:Y:S01]  /*0020*/  LDCU.128 UR8, c[0x0][0x380] ;  /* 0x00007000ff0877ac */ /* 0x000e620008000c00 */
[----:B------:R-:W-:Y:S01]  /*0030*/  IMAD.MOV.U32 R3, RZ, RZ, RZ ;  /* 0x000000ffff037224 */ /* 0x000fe200078e00ff */
[----:B------:R-:W2:Y:S01]  /*0040*/  LDCU.64 UR4, c[0x0][0x358] ;  /* 0x00006b00ff0477ac */ /* 0x000ea20008000a00 */
[----:B------:R-:W3:Y:S01]  /*0050*/  LDCU.64 UR6, c[0x0][0x390] ;  /* 0x00007200ff0677ac */ /* 0x000ee20008000a00 */
[----:B0-----:R-:W-:Y:S02]  /*0060*/  LOP3.LUT R2, R5, 0x3, RZ, 0xc0, !PT ;  /* 0x0000000305027812 */ /* 0x001fe400078ec0ff */
[----:B------:R-:W-:-:S05]  /*0070*/  SHF.R.U32.HI R5, RZ, 0x2, R5 ;  /* 0x00000002ff057819 */ /* 0x000fca0000011605 */
[----:B------:R-:W-:-:S03]  /*0080*/  IMAD.WIDE.U32 R2, R5, 0x8, R2 ;  /* 0x0000000805027825 */ /* 0x000fc600078e0002 */
[C---:B-1----:R-:W-:Y:S02]  /*0090*/  LEA R8, P0, R2.reuse, UR8, 0x2 ;  /* 0x0000000802087c11 */ /* 0x042fe4000f8010ff */
[C---:B------:R-:W-:Y:S02]  /*00a0*/  LEA R10, P1, R2.reuse, UR10, 0x2 ;  /* 0x0000000a020a7c11 */ /* 0x040fe4000f8210ff */
[C-C-:B------:R-:W-:Y:S02]  /*00b0*/  LEA.HI.X R9, R2.reuse, UR9, R3.reuse, 0x2, P0 ;  /* 0x0000000902097c11 */ /* 0x140fe400080f1403 */
[----:B------:R-:W-:-:S03]  /*00c0*/  LEA.HI.X R11, R2, UR11, R3, 0x2, P1 ;  /* 0x0000000b020b7c11 */ /* 0x000fc600088f1403 */
[----:B--2---:R-:W2:Y:S04]  /*00d0*/  LDG.E R4, desc[UR4][R8.64] ;  /* 0x0000000408047981 */ /* 0x004ea8000c1e1900 */
[----:B------:R-:W2:Y:S04]  /*00e0*/  LDG.E R5, desc[UR4][R8.64+0x100] ;  /* 0x0001000408057981 */ /* 0x000ea8000c1e1900 */
[----:B------:R-:W2:Y:S04]  /*00f0*/  LDG.E R6, desc[UR4][R8.64+0x10] ;  /* 0x0000100408067981 */ /* 0x000ea8000c1e1900 */
[----:B------:R-:W2:Y:S04]  /*0100*/  LDG.E R7, desc[UR4][R8.64+0x110] ;  /* 0x0001100408077981 */ /* 0x000ea8000c1e1900 */
[----:B------:R-:W2:Y:S04]  /*0110*/  LDG.E R12, desc[UR4][R10.64] ;  /* 0x000000040a0c7981 */ /* 0x000ea8000c1e1900 */
[----:B------:R-:W2:Y:S04]  /*0120*/  LDG.E R13, desc[UR4][R10.64+0x10] ;  /* 0x000010040a0d7981 */ /* 0x000ea8000c1e1900 */
[----:B------:R-:W4:Y:S04]  /*0130*/  LDG.E R14, desc[UR4][R10.64+0x100] ;  /* 0x000100040a0e7981 */ /* 0x000f28000c1e1900 */
[----:B------:R-:W4:Y:S01]  /*0140*/  LDG.E R15, desc[UR4][R10.64+0x110] ;  /* 0x000110040a0f7981 */ /* 0x000f22000c1e1900 */
[C---:B--2---:R-:W-:Y:S08]  /*0150*/  HMMA.16816.F32 R16, R4.reuse, R12, RZ ;  /* 0x0000000c0410723c */ /* 0x044ff000000018ff */
[----:B----4-:R-:W-:Y:S01]  /*0160*/  HMMA.16816.F32 R12, R4, R14, RZ ;  /* 0x0000000e040c723c */ /* 0x010fe200000018ff */
[----:B---3--:R-:W-:-:S04]  /*0170*/  LEA R4, P0, R2, UR6, 0x3 ;  /* 0x0000000602047c11 */ /* 0x008fc8000f8018ff */
[----:B------:R-:W-:-:S06]  /*0180*/  LEA.HI.X R5, R2, UR7, R3, 0x3, P0 ;  /* 0x0000000702057c11 */ /* 0x000fcc00080f1c03 */
[----:B------:R-:W-:Y:S04]  /*0190*/  STG.E.64 desc[UR4][R4.64], R16 ;  /* 0x0000001004007986 */ /* 0x000fe8000c101b04 */
[----:B------:R-:W-:Y:S04]  /*01a0*/  STG.E.64 desc[UR4][R4.64+0x200], R18 ;  /* 0x0002001204007986 */ /* 0x000fe8000c101b04 */
[----:B------:R-:W-:Y:S04]  /*01b0*/  STG.E.64 desc[UR4][R4.64+0x20], R12 ;  /* 0x0000200c04007986 */ /* 0x000fe8000c101b04 */
[----:B------:R-:W-:Y:S01]  /*01c0*/  STG.E.64 desc[UR4][R4.64+0x220], R14 ;  /* 0x0002200e04007986 */ /* 0x000fe2000c101b04 */
[----:B------:R-:W-:Y:S05]  /*01d0*/  EXIT ;  /* 0x000000000000794d */ /* 0x000fea0003800000 */
.L_x_0:
[----:B------:R-:W-:-:S00]  /*01e0*/  BRA `(.L_x_0) ;  /* 0xfffffffc00fc7947 */ /* 0x000fc0000383ffff */
[----:B------:R-:W-:-:S00]  /*01f0*/  NOP ;  /* 0x0000000000007918 */ /* 0x000fc00000000000 */
        /* <DEDUP_REMOVED lines=8> */
.L_x_1:


//--------------------- .nv.shared.reserved.0     --------------------------
	.section	.nv.shared.reserved.0,"aw",@nobits
	.weak		__nv_reservedSMEM_offset_0_alias
	.size		__nv_reservedSMEM_offset_0_alias, 0, 64
	.other		__nv_reservedSMEM_offset_0_alias,@"STO_CUDA_RESERVED_SHARED STV_DEFAULT"
__nv_reservedSMEM_offset_0_alias:
	.zero		0
	.zero		64


//--------------------- .nv.constant0._Z11matmul_wmmaP6__halfS0_Pf --------------------------
	.section	.nv.constant0._Z11matmul_wmmaP6__halfS0_Pf,"a",@progbits
	.sectionflags	@""
	.align	4
.nv.constant0._Z11matmul_wmmaP6__halfS0_Pf:
	.zero		920


//--------------------- SYMBOLS --------------------------

	.type		.nv.reservedSmem.offset0,@object
	.size		.nv.reservedSmem.offset0,0x4
